//
// Generated by NVIDIA NVVM Compiler
//
// Compiler Build ID: CL-36424714
// Cuda compilation tools, release 13.0, V13.0.88
// Based on NVVM 20.0.0
//

.version 9.0
.target sm_100
.address_size 64

	// .globl	_Z3addPfS_S_l

.visible .entry _Z3addPfS_S_l(
	.param .u64 .ptr .align 1 _Z3addPfS_S_l_param_0,
	.param .u64 .ptr .align 1 _Z3addPfS_S_l_param_1,
	.param .u64 .ptr .align 1 _Z3addPfS_S_l_param_2,
	.param .u64 _Z3addPfS_S_l_param_3
)
{
	.reg .pred 	%p<2>;
	.reg .b32 	%r<5>;
	.reg .b32 	%f<4>;
	.reg .b64 	%rd<13>;

	ld.param.u64 	%rd2, [_Z3addPfS_S_l_param_0];
	ld.param.u64 	%rd3, [_Z3addPfS_S_l_param_1];
	ld.param.u64 	%rd4, [_Z3addPfS_S_l_param_2];
	ld.param.u64 	%rd5, [_Z3addPfS_S_l_param_3];
	mov.u32 	%r1, %tid.x;
	mov.u32 	%r2, %ctaid.x;
	mov.u32 	%r3, %ntid.x;
	mad.lo.s32 	%r4, %r2, %r3, %r1;
	cvt.s64.s32 	%rd1, %r4;
	setp.le.s64 	%p1, %rd5, %rd1;
	@%p1 bra 	$L__BB0_2;
	cvta.to.global.u64 	%rd6, %rd2;
	cvta.to.global.u64 	%rd7, %rd3;
	cvta.to.global.u64 	%rd8, %rd4;
	shl.b64 	%rd9, %rd1, 2;
	add.s64 	%rd10, %rd6, %rd9;
	ld.global.f32 	%f1, [%rd10];
	add.s64 	%rd11, %rd7, %rd9;
	ld.global.f32 	%f2, [%rd11];
	add.f32 	%f3, %f1, %f2;
	add.s64 	%rd12, %rd8, %rd9;
	st.global.f32 	[%rd12], %f3;
$L__BB0_2:
	ret;

}


// ===== COMPILED SASS (sm_100) =====

	.target	sm_100

	.elftype	@"ET_EXEC"


//--------------------- .note.nv.tkinfo           --------------------------
	.section	.note.nv.tkinfo,"",@"SHT_NOTE"
	.sectionflags	@"SHF_NOTE_NV_TKINFO"
	.tkinfo
        /*0018*/ 	.word	0x00000002
        /*0030*/ 	.string	""
        /*0030*/ 	.string	"ptxas"
        /*0030*/ 	.string	"Cuda compilation tools, release 13.0, V13.0.88"
        /*0030*/ 	.string	"Build cuda_13.0.r13.0/compiler.36424714_0"
        /*0030*/ 	.string	"-arch sm_100 -m 64 "



//--------------------- .note.nv.cuinfo           --------------------------
	.section	.note.nv.cuinfo,"",@"SHT_NOTE"
	.sectionflags	@"SHF_NOTE_NV_CUINFO"
        /*0018*/ 	.short	0x0002
        /*001a*/ 	.short	0x0064
        /*001c*/ 	.short	0x0082
	.zero		2


//--------------------- .nv.info                  --------------------------
	.section	.nv.info,"",@"SHT_CUDA_INFO"
	.align	4


	//----- nvinfo : EIATTR_REGCOUNT
	.align		4
        /*0000*/ 	.byte	0x04, 0x2f
        /*0002*/ 	.short	(.L_1 - .L_0)
	.align		4
.L_0:
        /*0004*/ 	.word	index@(_Z3addPfS_S_l)
        /*0008*/ 	.word	0x0000000c


	//----- nvinfo : EIATTR_FRAME_SIZE
	.align		4
.L_1:
        /*000c*/ 	.byte	0x04, 0x11
        /*000e*/ 	.short	(.L_3 - .L_2)
	.align		4
.L_2:
        /*0010*/ 	.word	index@(_Z3addPfS_S_l)
        /*0014*/ 	.word	0x00000000


	//----- nvinfo : EIATTR_MIN_STACK_SIZE
	.align		4
.L_3:
        /*0018*/ 	.byte	0x04, 0x12
        /*001a*/ 	.short	(.L_5 - .L_4)
	.align		4
.L_4:
        /*001c*/ 	.word	index@(_Z3addPfS_S_l)
        /*0020*/ 	.word	0x00000000
.L_5:


//--------------------- .nv.compat                --------------------------
	.section	.nv.compat,"",@"SHT_CUDA_COMPAT_INFO"
	.align	4
        /*0000*/ 	.byte	0x02, 0x09, 0x00, 0x00, 0x02, 0x02, 0x01, 0x00, 0x02, 0x05, 0x05, 0x00, 0x03, 0x07, 0x01, 0x01
        /*0010*/ 	.byte	0x02, 0x03, 0x00, 0x00, 0x02, 0x06, 0x01, 0x00, 0x04, 0x0b, 0x08, 0x00, 0x09, 0x00, 0x00, 0x00
        /*0020*/ 	.byte	0x00, 0x00, 0x00, 0x00


//--------------------- .nv.info._Z3addPfS_S_l    --------------------------
	.section	.nv.info._Z3addPfS_S_l,"",@"SHT_CUDA_INFO"
	.sectionflags	@""
	.align	4


	//----- nvinfo : EIATTR_CUDA_API_VERSION
	.align		4
        /*0000*/ 	.byte	0x04, 0x37
        /*0002*/ 	.short	(.L_7 - .L_6)
.L_6:
        /*0004*/ 	.word	0x00000082


	//----- nvinfo : EIATTR_KPARAM_INFO
	.align		4
.L_7:
        /*0008*/ 	.byte	0x04, 0x17
        /*000a*/ 	.short	(.L_9 - .L_8)
.L_8:
        /*000c*/ 	.word	0x00000000
        /*0010*/ 	.short	0x0003
        /*0012*/ 	.short	0x0018
        /*0014*/ 	.byte	0x00, 0xf0, 0x21, 0x00


	//----- nvinfo : EIATTR_KPARAM_INFO
	.align		4
.L_9:
        /*0018*/ 	.byte	0x04, 0x17
        /*001a*/ 	.short	(.L_11 - .L_10)
.L_10:
        /*001c*/ 	.word	0x00000000
        /*0020*/ 	.short	0x0002
        /*0022*/ 	.short	0x0010
        /*0024*/ 	.byte	0x00, 0xf5, 0x21, 0x00


	//----- nvinfo : EIATTR_KPARAM_INFO
	.align		4
.L_11:
        /*0028*/ 	.byte	0x04, 0x17
        /*002a*/ 	.short	(.L_13 - .L_12)
.L_12:
        /*002c*/ 	.word	0x00000000
        /*0030*/ 	.short	0x0001
        /*0032*/ 	.short	0x0008
        /*0034*/ 	.byte	0x00, 0xf5, 0x21, 0x00


	//----- nvinfo : EIATTR_KPARAM_INFO
	.align		4
.L_13:
        /*0038*/ 	.byte	0x04, 0x17
        /*003a*/ 	.short	(.L_15 - .L_14)
.L_14:
        /*003c*/ 	.word	0x00000000
        /*0040*/ 	.short	0x0000
        /*0042*/ 	.short	0x0000
        /*0044*/ 	.byte	0x00, 0xf5, 0x21, 0x00


	//----- nvinfo : EIATTR_SPARSE_MMA_MASK
	.align		4
.L_15:
        /*0048*/ 	.byte	0x03, 0x50
        /*004a*/ 	.short	0x0000


	//----- nvinfo : EIATTR_MAXREG_COUNT
	.align		4
        /*004c*/ 	.byte	0x03, 0x1b
        /*004e*/ 	.short	0x00ff


	//----- nvinfo : EIATTR_MERCURY_ISA_VERSION
	.align		4
        /*0050*/ 	.byte	0x03, 0x5f
        /*0052*/ 	.short	0x0101


	//----- nvinfo : EIATTR_VRC_CTA_INIT_COUNT
	.align		4
        /*0054*/ 	.byte	0x02, 0x4a
	.zero		1
	.zero		1


	//----- nvinfo : EIATTR_EXIT_INSTR_OFFSETS
	.align		4
        /*0058*/ 	.byte	0x04, 0x1c
        /*005a*/ 	.short	(.L_17 - .L_16)


	//   ....[0]....
.L_16:
        /*005c*/ 	.word	0x00000090


	//   ....[1]....
        /*0060*/ 	.word	0x00000190


	//----- nvinfo : EIATTR_CBANK_PARAM_SIZE
	.align		4
.L_17:
        /*0064*/ 	.byte	0x03, 0x19
        /*0066*/ 	.short	0x0020


	//----- nvinfo : EIATTR_PARAM_CBANK
	.align		4
        /*0068*/ 	.byte	0x04, 0x0a
        /*006a*/ 	.short	(.L_19 - .L_18)
	.align		4
.L_18:
        /*006c*/ 	.word	index@(.nv.constant0._Z3addPfS_S_l)
        /*0070*/ 	.short	0x0380
        /*0072*/ 	.short	0x0020


	//----- nvinfo : EIATTR_SW_WAR
	.align		4
.L_19:
        /*0074*/ 	.byte	0x04, 0x36
        /*0076*/ 	.short	(.L_21 - .L_20)
.L_20:
        /*0078*/ 	.word	0x00000008
.L_21:


//--------------------- .nv.callgraph             --------------------------
	.section	.nv.callgraph,"",@"SHT_CUDA_CALLGRAPH"
	.align	4
	.sectionentsize	8
	.align		4
        /*0000*/ 	.word	0x00000000
	.align		4
        /*0004*/ 	.word	0xffffffff
	.align		4
        /*0008*/ 	.word	0x00000000
	.align		4
        /*000c*/ 	.word	0xfffffffe
	.align		4
        /*0010*/ 	.word	0x00000000
	.align		4
        /*0014*/ 	.word	0xfffffffd
	.align		4
        /*0018*/ 	.word	0x00000000
	.align		4
        /*001c*/ 	.word	0xfffffffc


//--------------------- .text._Z3addPfS_S_l       --------------------------
	.section	.text._Z3addPfS_S_l,"ax",@progbits
	.align	128
        .global         _Z3addPfS_S_l
        .type           _Z3addPfS_S_l,@function
        .size           _Z3addPfS_S_l,(.L_x_1 - _Z3addPfS_S_l)
        .other          _Z3addPfS_S_l,@"STO_CUDA_ENTRY STV_DEFAULT"
_Z3addPfS_S_l:
.text._Z3addPfS_S_l:
[----:B------:R-:W-:Y:S01]  /*0000*/  LDC R1, c[0x0][0x37c] ;  /* 0x0000df00ff017b82 */ /* 0x000fe20000000800 */
[----:B------:R-:W0:Y:S07]  /*0010*/  S2R R0, SR_TID.X ;  /* 0x0000000000007919 */ /* 0x000e2e0000002100 */
[----:B------:R-:W0:Y:S01]  /*0020*/  S2UR UR4, SR_CTAID.X ;  /* 0x00000000000479c3 */ /* 0x000e220000002500 */
[----:B------:R-:W1:Y:S07]  /*0030*/  LDCU.64 UR6, c[0x0][0x398] ;  /* 0x00007300ff0677ac */ /* 0x000e6e0008000a00 */
[----:B------:R-:W0:Y:S02]  /*0040*/  LDC R3, c[0x0][0x360] ;  /* 0x0000d800ff037b82 */ /* 0x000e240000000800 */
[----:B0-----:R-:W-:-:S05]  /*0050*/  IMAD R0, R3, UR4, R0 ;  /* 0x0000000403007c24 */ /* 0x001fca000f8e0200 */
[----:B-1----:R-:W-:Y:S02]  /*0060*/  ISETP.GE.U32.AND P0, PT, R0, UR6, PT ;  /* 0x0000000600007c0c */ /* 0x002fe4000bf06070 */
[----:B------:R-:W-:-:S04]  /*0070*/  SHF.R.S32.HI R3, RZ, 0x1f, R0 ;  /* 0x0000001fff037819 */ /* 0x000fc80000011400 */
[----:B------:R-:W-:-:S13]  /*0080*/  ISETP.GE.AND.EX P0, PT, R3, UR7, PT, P0 ;  /* 0x0000000703007c0c */ /* 0x000fda000bf06300 */
[----:B------:R-:W-:Y:S05]  /*0090*/  @P0 EXIT ;  /* 0x000000000000094d */ /* 0x000fea0003800000 */
[----:B------:R-:W0:Y:S01]  /*00a0*/  LDCU.128 UR8, c[0x0][0x380] ;  /* 0x00007000ff0877ac */ /* 0x000e220008000c00 */
[C---:B------:R-:W-:Y:S01]  /*00b0*/  IMAD.SHL.U32 R6, R0.reuse, 0x4, RZ ;  /* 0x0000000400067824 */ /* 0x040fe200078e00ff */
[----:B------:R-:W-:Y:S01]  /*00c0*/  SHF.L.U64.HI R0, R0, 0x2, R3 ;  /* 0x0000000200007819 */ /* 0x000fe20000010203 */
[----:B------:R-:W1:Y:S01]  /*00d0*/  LDCU.64 UR4, c[0x0][0x358] ;  /* 0x00006b00ff0477ac */ /* 0x000e620008000a00 */
[----:B------:R-:W2:Y:S02]  /*00e0*/  LDCU.64 UR6, c[0x0][0x390] ;  /* 0x00007200ff0677ac */ /* 0x000ea40008000a00 */
[C---:B0-----:R-:W-:Y:S02]  /*00f0*/  IADD3 R4, P1, PT, R6.reuse, UR10, RZ ;  /* 0x0000000a06047c10 */ /* 0x041fe4000ff3e0ff */
[----:B------:R-:W-:Y:S02]  /*0100*/  IADD3 R2, P0, PT, R6, UR8, RZ ;  /* 0x0000000806027c10 */ /* 0x000fe4000ff1e0ff */
[----:B------:R-:W-:-:S02]  /*0110*/  IADD3.X R5, PT, PT, R0, UR11, RZ, P1, !PT ;  /* 0x0000000b00057c10 */ /* 0x000fc40008ffe4ff */
[----:B------:R-:W-:-:S04]  /*0120*/  IADD3.X R3, PT, PT, R0, UR9, RZ, P0, !PT ;  /* 0x0000000900037c10 */ /* 0x000fc800087fe4ff */
[----:B-1----:R-:W3:Y:S04]  /*0130*/  LDG.E R5, desc[UR4][R4.64] ;  /* 0x0000000404057981 */ /* 0x002ee8000c1e1900 */
[----:B------:R-:W3:Y:S01]  /*0140*/  LDG.E R2, desc[UR4][R2.64] ;  /* 0x0000000402027981 */ /* 0x000ee2000c1e1900 */
[----:B--2---:R-:W-:-:S04]  /*0150*/  IADD3 R6, P0, PT, R6, UR6, RZ ;  /* 0x0000000606067c10 */ /* 0x004fc8000ff1e0ff */
[----:B------:R-:W-:Y:S01]  /*0160*/  IADD3.X R7, PT, PT, R0, UR7, RZ, P0, !PT ;  /* 0x0000000700077c10 */ /* 0x000fe200087fe4ff */
[----:B---3--:R-:W-:-:S05]  /*0170*/  FADD R9, R2, R5 ;  /* 0x0000000502097221 */ /* 0x008fca0000000000 */
[----:B------:R-:W-:Y:S01]  /*0180*/  STG.E desc[UR4][R6.64], R9 ;  /* 0x0000000906007986 */ /* 0x000fe2000c101904 */
[----:B------:R-:W-:Y:S05]  /*0190*/  EXIT ;  /* 0x000000000000794d */ /* 0x000fea0003800000 */
.L_x_0:
[----:B------:R-:W-:-:S00]  /*01a0*/  BRA `(.L_x_0) ;  /* 0xfffffffc00fc7947 */ /* 0x000fc0000383ffff */
[----:B------:R-:W-:-:S00]  /*01b0*/  NOP ;  /* 0x0000000000007918 */ /* 0x000fc00000000000 */
        /* <DEDUP_REMOVED lines=12> */
.L_x_1:


//--------------------- .nv.shared.reserved.0     --------------------------
	.section	.nv.shared.reserved.0,"aw",@nobits
	.weak		__nv_reservedSMEM_offset_0_alias
	.size		__nv_reservedSMEM_offset_0_alias, 0, 64
	.other		__nv_reservedSMEM_offset_0_alias,@"STO_CUDA_RESERVED_SHARED STV_DEFAULT"
__nv_reservedSMEM_offset_0_alias:
	.zero		0
	.zero		64


//--------------------- .nv.constant0._Z3addPfS_S_l --------------------------
	.section	.nv.constant0._Z3addPfS_S_l,"a",@progbits
	.sectionflags	@""
	.align	4
.nv.constant0._Z3addPfS_S_l:
	.zero		928


//--------------------- SYMBOLS --------------------------

	.type		.nv.reservedSmem.offset0,@object
	.size		.nv.reservedSmem.offset0,0x4
